	.headerflags	@"EF_CUDA_TEXMODE_UNIFIED EF_CUDA_64BIT_ADDRESS EF_CUDA_ACCELERATORS EF_CUDA_SM90 EF_CUDA_VIRTUAL_SM(EF_CUDA_SM90)"
	.elftype	@"ET_EXEC"


//--------------------- .nv.info                  --------------------------
	.section	.nv.info,"",@"SHT_CUDA_INFO"
	.align	4


	//----- nvinfo : EIATTR_REGCOUNT
	.align		4
        /*0000*/ 	.byte	0x04, 0x2f
        /*0002*/ 	.short	(.L_1 - .L_0)
	.align		4
.L_0:
        /*0004*/ 	.word	index@(triton_poi_fused__softmax_add_div_2)
        /*0008*/ 	.word	0x00000013


	//----- nvinfo : EIATTR_MIN_STACK_SIZE
	.align		4
.L_1:
        /*000c*/ 	.byte	0x04, 0x12
        /*000e*/ 	.short	(.L_3 - .L_2)
	.align		4
.L_2:
        /*0010*/ 	.word	index@(triton_poi_fused__softmax_add_div_2)
        /*0014*/ 	.word	0x00000000


	//----- nvinfo : EIATTR_FRAME_SIZE
	.align		4
.L_3:
        /*0018*/ 	.byte	0x04, 0x11
        /*001a*/ 	.short	(.L_5 - .L_4)
	.align		4
.L_4:
        /*001c*/ 	.word	index@(triton_poi_fused__softmax_add_div_2)
        /*0020*/ 	.word	0x00000000


	//----- nvinfo : EIATTR_MIN_STACK_SIZE
	.align		4
.L_5:
        /*0024*/ 	.byte	0x04, 0x12
        /*0026*/ 	.short	(.L_7 - .L_6)
	.align		4
.L_6:
        /*0028*/ 	.word	index@(triton_poi_fused__softmax_add_div_2)
        /*002c*/ 	.word	0x00000000
.L_7:


//--------------------- .nv.info.triton_poi_fused__softmax_add_div_2 --------------------------
	.section	.nv.info.triton_poi_fused__softmax_add_div_2,"",@"SHT_CUDA_INFO"
	.sectionflags	@""
	.align	4


	//----- nvinfo : EIATTR_CUDA_API_VERSION
	.align		4
        /*0000*/ 	.byte	0x04, 0x37
        /*0002*/ 	.short	(.L_9 - .L_8)
.L_8:
        /*0004*/ 	.word	0x0000007c


	//----- nvinfo : EIATTR_KPARAM_INFO
	.align		4
.L_9:
        /*0008*/ 	.byte	0x04, 0x17
        /*000a*/ 	.short	(.L_11 - .L_10)
.L_10:
        /*000c*/ 	.word	0x00000000
        /*0010*/ 	.short	0x0004
        /*0012*/ 	.short	0x0020
        /*0014*/ 	.byte	0x00, 0xf0, 0x11, 0x00


	//----- nvinfo : EIATTR_KPARAM_INFO
	.align		4
.L_11:
        /*0018*/ 	.byte	0x04, 0x17
        /*001a*/ 	.short	(.L_13 - .L_12)
.L_12:
        /*001c*/ 	.word	0x00000000
        /*0020*/ 	.short	0x0003
        /*0022*/ 	.short	0x0018
        /*0024*/ 	.byte	0x00, 0xf4, 0x21, 0x00


	//----- nvinfo : EIATTR_KPARAM_INFO
	.align		4
.L_13:
        /*0028*/ 	.byte	0x04, 0x17
        /*002a*/ 	.short	(.L_15 - .L_14)
.L_14:
        /*002c*/ 	.word	0x00000000
        /*0030*/ 	.short	0x0002
        /*0032*/ 	.short	0x0010
        /*0034*/ 	.byte	0x00, 0xf4, 0x21, 0x00


	//----- nvinfo : EIATTR_KPARAM_INFO
	.align		4
.L_15:
        /*0038*/ 	.byte	0x04, 0x17
        /*003a*/ 	.short	(.L_17 - .L_16)
.L_16:
        /*003c*/ 	.word	0x00000000
        /*0040*/ 	.short	0x0001
        /*0042*/ 	.short	0x0008
        /*0044*/ 	.byte	0x00, 0xf4, 0x21, 0x00


	//----- nvinfo : EIATTR_KPARAM_INFO
	.align		4
.L_17:
        /*0048*/ 	.byte	0x04, 0x17
        /*004a*/ 	.short	(.L_19 - .L_18)
.L_18:
        /*004c*/ 	.word	0x00000000
        /*0050*/ 	.short	0x0000
        /*0052*/ 	.short	0x0000
        /*0054*/ 	.byte	0x00, 0xf4, 0x21, 0x00


	//----- nvinfo : EIATTR_SPARSE_MMA_MASK
	.align		4
.L_19:
        /*0058*/ 	.byte	0x03, 0x50
        /*005a*/ 	.short	0x0000


	//----- nvinfo : EIATTR_MAXREG_COUNT
	.align		4
        /*005c*/ 	.byte	0x03, 0x1b
        /*005e*/ 	.short	0x00ff


	//----- nvinfo : EIATTR_EXIT_INSTR_OFFSETS
	.align		4
        /*0060*/ 	.byte	0x04, 0x1c
        /*0062*/ 	.short	(.L_21 - .L_20)


	//   ....[0]....
.L_20:
        /*0064*/ 	.word	0x00000410


	//   ....[1]....
        /*0068*/ 	.word	0x00000430


	//----- nvinfo : EIATTR_REQNTID
	.align		4
.L_21:
        /*006c*/ 	.byte	0x04, 0x10
        /*006e*/ 	.short	(.L_23 - .L_22)
.L_22:
        /*0070*/ 	.word	0x00000080
        /*0074*/ 	.word	0x00000001
        /*0078*/ 	.word	0x00000001


	//----- nvinfo : EIATTR_CBANK_PARAM_SIZE
	.align		4
.L_23:
        /*007c*/ 	.byte	0x03, 0x19
        /*007e*/ 	.short	0x0024


	//----- nvinfo : EIATTR_PARAM_CBANK
	.align		4
        /*0080*/ 	.byte	0x04, 0x0a
        /*0082*/ 	.short	(.L_25 - .L_24)
	.align		4
.L_24:
        /*0084*/ 	.word	index@(.nv.constant0.triton_poi_fused__softmax_add_div_2)
        /*0088*/ 	.short	0x0210
        /*008a*/ 	.short	0x0024


	//----- nvinfo : EIATTR_SW_WAR
	.align		4
.L_25:
        /*008c*/ 	.byte	0x04, 0x36
        /*008e*/ 	.short	(.L_27 - .L_26)
.L_26:
        /*0090*/ 	.word	0x00000008
.L_27:


//--------------------- .nv.callgraph             --------------------------
	.section	.nv.callgraph,"",@"SHT_CUDA_CALLGRAPH"
	.align	4
	.sectionentsize	8
	.align		4
        /*0000*/ 	.word	0x00000000
	.align		4
        /*0004*/ 	.word	0xffffffff
	.align		4
        /*0008*/ 	.word	0x00000000
	.align		4
        /*000c*/ 	.word	0xfffffffe
	.align		4
        /*0010*/ 	.word	0x00000000
	.align		4
        /*0014*/ 	.word	0xfffffffd
	.align		4
        /*0018*/ 	.word	0x00000000
	.align		4
        /*001c*/ 	.word	0xfffffffc


//--------------------- .text.triton_poi_fused__softmax_add_div_2 --------------------------
	.section	.text.triton_poi_fused__softmax_add_div_2,"ax",@progbits
	.align	128
        .global         triton_poi_fused__softmax_add_div_2
        .type           triton_poi_fused__softmax_add_div_2,@function
        .size           triton_poi_fused__softmax_add_div_2,(.L_x_1 - triton_poi_fused__softmax_add_div_2)
        .other          triton_poi_fused__softmax_add_div_2,@"STO_CUDA_ENTRY STV_DEFAULT"
triton_poi_fused__softmax_add_div_2:
.text.triton_poi_fused__softmax_add_div_2:
[----:B------:R-:W0:Y:S02]  /*0000*/  LDC R1, c[0x0][0x28] ;  /* 0x00000a00ff017b82 */ /* 0x000e240000000800 */
[----:B------:R-:W1:Y:S01]  /*0010*/  S2R R0, SR_TID.X ;  /* 0x0000000000007919 */ /* 0x000e620000002100 */
[----:B------:R-:W2:Y:S01]  /*0020*/  LDC.64 R10, c[0x0][0x218] ;  /* 0x00008600ff0a7b82 */ /* 0x000ea20000000a00 */
[----:B------:R-:W-:Y:S01]  /*0030*/  ULDC.64 UR4, c[0x0][0x208] ;  /* 0x0000820000047ab9 */ /* 0x000fe20000000a00 */
[----:B------:R-:W3:Y:S06]  /*0040*/  S2R R7, SR_CTAID.X ;  /* 0x0000000000077919 */ /* 0x000eec0000002500 */
[----:B------:R-:W4:Y:S08]  /*0050*/  LDC.64 R4, c[0x0][0x210] ;  /* 0x00008400ff047b82 */ /* 0x000f300000000a00 */
[----:B------:R-:W5:Y:S01]  /*0060*/  LDC.64 R12, c[0x0][0x228] ;  /* 0x00008a00ff0c7b82 */ /* 0x000f620000000a00 */
[----:B-1----:R-:W-:-:S04]  /*0070*/  SHF.L.U32 R0, R0, 0x1, RZ ;  /* 0x0000000100007819 */ /* 0x002fc800000006ff */
[----:B------:R-:W-:Y:S02]  /*0080*/  LOP3.LUT R0, R0, 0xfe, RZ, 0xc0, !PT ;  /* 0x000000fe00007812 */ /* 0x000fe400078ec0ff */
[----:B---3--:R-:W-:Y:S02]  /*0090*/  SHF.R.S32.HI R2, RZ, 0x17, R7 ;  /* 0x00000017ff027819 */ /* 0x008fe40000011407 */
[----:B------:R-:W-:Y:S02]  /*00a0*/  LEA R7, R7, R0, 0x8 ;  /* 0x0000000007077211 */ /* 0x000fe400078e40ff */
[----:B------:R-:W-:Y:S02]  /*00b0*/  SGXT R0, R2, 0x1 ;  /* 0x000000010200781a */ /* 0x000fe40000000200 */
[----:B------:R-:W1:Y:S01]  /*00c0*/  LDC.64 R2, c[0x0][0x220] ;  /* 0x00008800ff027b82 */ /* 0x000e620000000a00 */
[C---:B------:R-:W-:Y:S01]  /*00d0*/  ISETP.GE.AND P6, PT, R7.reuse, 0x100, PT ;  /* 0x000001000700780c */ /* 0x040fe20003fc6270 */
[----:B----4-:R-:W-:Y:S01]  /*00e0*/  IMAD.WIDE R4, R7, 0x4, R4 ;  /* 0x0000000407047825 */ /* 0x010fe200078e0204 */
[----:B------:R-:W-:-:S02]  /*00f0*/  LEA.HI R6, R0, R7, RZ, 0x6 ;  /* 0x0000000700067211 */ /* 0x000fc400078f30ff */
[----:B------:R-:W-:Y:S02]  /*0100*/  LEA.HI R0, R0, R7, RZ, 0x2 ;  /* 0x0000000700007211 */ /* 0x000fe400078f10ff */
[----:B------:R-:W-:Y:S02]  /*0110*/  LOP3.LUT R6, R6, 0xffffffc0, RZ, 0xc0, !PT ;  /* 0xffffffc006067812 */ /* 0x000fe400078ec0ff */
[----:B------:R-:W-:Y:S02]  /*0120*/  SHF.R.S32.HI R15, RZ, 0x2, R0 ;  /* 0x00000002ff0f7819 */ /* 0x000fe40000011400 */
[----:B------:R-:W-:Y:S02]  /*0130*/  IADD3 R9, R7, -R6, RZ ;  /* 0x8000000607097210 */ /* 0x000fe40007ffe0ff */
[----:B------:R-:W-:Y:S01]  /*0140*/  CS2R R6, SRZ ;  /* 0x0000000000067805 */ /* 0x000fe2000001ff00 */
[----:B------:R-:W-:Y:S02]  /*0150*/  HFMA2.MMA R0, -RZ, RZ, 0, 0 ;  /* 0x00000000ff007435 */ /* 0x000fe400000001ff */
[----:B--2---:R-:W-:Y:S01]  /*0160*/  IMAD.WIDE R10, R9, 0x4, R10 ;  /* 0x00000004090a7825 */ /* 0x004fe200078e020a */
[----:B------:R-:W-:-:S02]  /*0170*/  CS2R R8, SRZ ;  /* 0x0000000000087805 */ /* 0x000fc4000001ff00 */
[----:B------:R-:W-:Y:S02]  /*0180*/  MOV R14, RZ ;  /* 0x000000ff000e7202 */ /* 0x000fe40000000f00 */
[----:B------:R-:W2:Y:S01]  /*0190*/  @!P6 LDG.E.EL.64 R6, desc[UR4][R10.64] ;  /* 0x000000040a06e981 */ /* 0x000ea2000c2e1b00 */
[----:B-1----:R-:W-:-:S03]  /*01a0*/  IMAD.WIDE R2, R15, 0x4, R2 ;  /* 0x000000040f027825 */ /* 0x002fc600078e0202 */
[----:B------:R-:W2:Y:S04]  /*01b0*/  @!P6 LDG.E.64 R8, desc[UR4][R4.64] ;  /* 0x000000040408e981 */ /* 0x000ea8000c1e1b00 */
[----:B------:R-:W3:Y:S04]  /*01c0*/  @!P6 LDG.E.EL R0, desc[UR4][R2.64] ;  /* 0x000000040200e981 */ /* 0x000ee8000c2e1900 */
[----:B------:R-:W4:Y:S01]  /*01d0*/  @!P6 LDG.E.EL R14, desc[UR4][R2.64] ;  /* 0x00000004020ee981 */ /* 0x000f22000c2e1900 */
[----:B------:R-:W-:Y:S01]  /*01e0*/  HFMA2.MMA R16, -RZ, RZ, 0, 0 ;  /* 0x00000000ff107435 */ /* 0x000fe200000001ff */
[----:B-----5:R-:W-:Y:S01]  /*01f0*/  IMAD.WIDE R12, R15, 0x4, R12 ;  /* 0x000000040f0c7825 */ /* 0x020fe200078e020c */
[----:B------:R-:W-:-:S06]  /*0200*/  MOV R15, RZ ;  /* 0x000000ff000f7202 */ /* 0x000fcc0000000f00 */
[----:B------:R-:W5:Y:S04]  /*0210*/  @!P6 LDG.E.EL R15, desc[UR4][R12.64] ;  /* 0x000000040c0fe981 */ /* 0x000f68000c2e1900 */
[----:B------:R-:W5:Y:S01]  /*0220*/  @!P6 LDG.E.EL R16, desc[UR4][R12.64] ;  /* 0x000000040c10e981 */ /* 0x000f62000c2e1900 */
[----:B--2---:R-:W-:Y:S01]  /*0230*/  FADD R11, R6, R8 ;  /* 0x00000008060b7221 */ /* 0x004fe20000000000 */
[----:B------:R-:W-:-:S03]  /*0240*/  FADD R7, R7, R9 ;  /* 0x0000000907077221 */ /* 0x000fc60000000000 */
[----:B---3--:R-:W-:Y:S01]  /*0250*/  FADD R0, R11, -R0 ;  /* 0x800000000b007221 */ /* 0x008fe20000000000 */
[----:B----4-:R-:W-:-:S03]  /*0260*/  FADD R7, R7, -R14 ;  /* 0x8000000e07077221 */ /* 0x010fc60000000000 */
[----:B------:R-:W-:Y:S01]  /*0270*/  FMUL R0, R0, 1.4426950216293334961 ;  /* 0x3fb8aa3b00007820 */ /* 0x000fe20000400000 */
[----:B------:R-:W-:-:S04]  /*0280*/  FMUL R7, R7, 1.4426950216293334961 ;  /* 0x3fb8aa3b07077820 */ /* 0x000fc80000400000 */
[----:B------:R-:W-:Y:S02]  /*0290*/  FSETP.GEU.AND P2, PT, R0, -126, PT ;  /* 0xc2fc00000000780b */ /* 0x000fe40003f4e000 */
[----:B------:R-:W-:Y:S02]  /*02a0*/  FSETP.GEU.AND P3, PT, R7, -126, PT ;  /* 0xc2fc00000700780b */ /* 0x000fe40003f6e000 */
[C---:B-----5:R-:W-:Y:S02]  /*02b0*/  FSETP.GT.AND P1, PT, |R15|.reuse, 8.50705917302346158658e+37, PT ;  /* 0x7e8000000f00780b */ /* 0x060fe40003f24200 */
[C---:B------:R-:W-:Y:S02]  /*02c0*/  FSETP.GT.AND P0, PT, |R16|.reuse, 8.50705917302346158658e+37, PT ;  /* 0x7e8000001000780b */ /* 0x040fe40003f04200 */
[----:B------:R-:W-:Y:S02]  /*02d0*/  FSETP.GEU.AND P4, PT, |R16|, 1.175494350822287508e-38, PT ;  /* 0x008000001000780b */ /* 0x000fe40003f8e200 */
[----:B------:R-:W-:-:S03]  /*02e0*/  FSETP.GEU.AND P5, PT, |R15|, 1.175494350822287508e-38, PT ;  /* 0x008000000f00780b */ /* 0x000fc60003fae200 */
[----:B------:R-:W-:Y:S02]  /*02f0*/  @!P2 FMUL R0, R0, 0.5 ;  /* 0x3f0000000000a820 */ /* 0x000fe40000400000 */
[----:B------:R-:W-:Y:S02]  /*0300*/  @!P3 FMUL R7, R7, 0.5 ;  /* 0x3f0000000707b820 */ /* 0x000fe40000400000 */
[----:B------:R-:W1:Y:S01]  /*0310*/  MUFU.EX2 R2, R0 ;  /* 0x0000000000027308 */ /* 0x000e620000000800 */
[----:B------:R-:W-:Y:S01]  /*0320*/  @P1 FMUL R15, R15, 0.25 ;  /* 0x3e8000000f0f1820 */ /* 0x000fe20000400000 */
[----:B------:R-:W-:-:S06]  /*0330*/  @P0 FMUL R16, R16, 0.25 ;  /* 0x3e80000010100820 */ /* 0x000fcc0000400000 */
[----:B------:R-:W2:Y:S01]  /*0340*/  MUFU.EX2 R3, R7 ;  /* 0x0000000700037308 */ /* 0x000ea20000000800 */
[----:B------:R-:W-:Y:S01]  /*0350*/  @!P4 FMUL R16, R16, 16777216 ;  /* 0x4b8000001010c820 */ /* 0x000fe20000400000 */
[----:B------:R-:W-:-:S06]  /*0360*/  @!P5 FMUL R15, R15, 16777216 ;  /* 0x4b8000000f0fd820 */ /* 0x000fcc0000400000 */
[----:B------:R-:W3:Y:S01]  /*0370*/  MUFU.RCP R9, R16 ;  /* 0x0000001000097308 */ /* 0x000ee20000001000 */
[----:B-1----:R-:W-:-:S07]  /*0380*/  @!P2 FMUL R2, R2, R2 ;  /* 0x000000020202a220 */ /* 0x002fce0000400000 */
[----:B------:R-:W1:Y:S01]  /*0390*/  MUFU.RCP R6, R15 ;  /* 0x0000000f00067308 */ /* 0x000e620000001000 */
[----:B--2---:R-:W-:Y:S01]  /*03a0*/  @!P3 FMUL R3, R3, R3 ;  /* 0x000000030303b220 */ /* 0x004fe20000400000 */
[----:B------:R-:W-:-:S03]  /*03b0*/  @P0 FMUL R2, R2, 0.25 ;  /* 0x3e80000002020820 */ /* 0x000fc60000400000 */
[----:B------:R-:W-:Y:S01]  /*03c0*/  @P1 FMUL R3, R3, 0.25 ;  /* 0x3e80000003031820 */ /* 0x000fe20000400000 */
[----:B------:R-:W-:-:S03]  /*03d0*/  @!P4 FMUL R2, R2, 16777216 ;  /* 0x4b8000000202c820 */ /* 0x000fc60000400000 */
[----:B------:R-:W-:Y:S01]  /*03e0*/  @!P5 FMUL R3, R3, 16777216 ;  /* 0x4b8000000303d820 */ /* 0x000fe20000400000 */
[----:B---3--:R-:W-:-:S03]  /*03f0*/  FMUL R2, R9, R2 ;  /* 0x0000000209027220 */ /* 0x008fc60000400000 */
[----:B-1----:R-:W-:Y:S01]  /*0400*/  FMUL R3, R6, R3 ;  /* 0x0000000306037220 */ /* 0x002fe20000400000 */
[----:B------:R-:W-:Y:S06]  /*0410*/  @P6 EXIT ;  /* 0x000000000000694d */ /* 0x000fec0003800000 */
[----:B------:R-:W-:Y:S01]  /*0420*/  STG.E.64 desc[UR4][R4.64], R2 ;  /* 0x0000000204007986 */ /* 0x000fe2000c101b04 */
[----:B------:R-:W-:Y:S05]  /*0430*/  EXIT ;  /* 0x000000000000794d */ /* 0x000fea0003800000 */
.L_x_0:
[----:B------:R-:W-:-:S00]  /*0440*/  BRA `(.L_x_0) ;  /* 0xfffffffc00fc7947 */ /* 0x000fc0000383ffff */
[----:B------:R-:W-:-:S00]  /*0450*/  NOP ;  /* 0x0000000000007918 */ /* 0x000fc00000000000 */
        /* <DEDUP_REMOVED lines=10> */
.L_x_1:


//--------------------- .nv.constant0.triton_poi_fused__softmax_add_div_2 --------------------------
	.section	.nv.constant0.triton_poi_fused__softmax_add_div_2,"a",@progbits
	.sectionflags	@""
	.align	4
.nv.constant0.triton_poi_fused__softmax_add_div_2:
	.zero		564
